	.headerflags	@"EF_CUDA_TEXMODE_UNIFIED EF_CUDA_64BIT_ADDRESS EF_CUDA_ACCELERATORS EF_CUDA_SM90 EF_CUDA_VIRTUAL_SM(EF_CUDA_SM90)"
	.elftype	@"ET_EXEC"


//--------------------- .nv.info                  --------------------------
	.section	.nv.info,"",@"SHT_CUDA_INFO"
	.align	4


	//----- nvinfo : EIATTR_REGCOUNT
	.align		4
        /*0000*/ 	.byte	0x04, 0x2f
        /*0002*/ 	.short	(.L_1 - .L_0)
	.align		4
.L_0:
        /*0004*/ 	.word	index@(triton_poi_fused__unsafe_index_add_mul_sub_4)
        /*0008*/ 	.word	0x00000019


	//----- nvinfo : EIATTR_MIN_STACK_SIZE
	.align		4
.L_1:
        /*000c*/ 	.byte	0x04, 0x12
        /*000e*/ 	.short	(.L_3 - .L_2)
	.align		4
.L_2:
        /*0010*/ 	.word	index@(triton_poi_fused__unsafe_index_add_mul_sub_4)
        /*0014*/ 	.word	0x00000000


	//----- nvinfo : EIATTR_FRAME_SIZE
	.align		4
.L_3:
        /*0018*/ 	.byte	0x04, 0x11
        /*001a*/ 	.short	(.L_5 - .L_4)
	.align		4
.L_4:
        /*001c*/ 	.word	index@(triton_poi_fused__unsafe_index_add_mul_sub_4)
        /*0020*/ 	.word	0x00000000


	//----- nvinfo : EIATTR_MIN_STACK_SIZE
	.align		4
.L_5:
        /*0024*/ 	.byte	0x04, 0x12
        /*0026*/ 	.short	(.L_7 - .L_6)
	.align		4
.L_6:
        /*0028*/ 	.word	index@(triton_poi_fused__unsafe_index_add_mul_sub_4)
        /*002c*/ 	.word	0x00000000
.L_7:


//--------------------- .nv.info.triton_poi_fused__unsafe_index_add_mul_sub_4 --------------------------
	.section	.nv.info.triton_poi_fused__unsafe_index_add_mul_sub_4,"",@"SHT_CUDA_INFO"
	.sectionflags	@""
	.align	4


	//----- nvinfo : EIATTR_CUDA_API_VERSION
	.align		4
        /*0000*/ 	.byte	0x04, 0x37
        /*0002*/ 	.short	(.L_9 - .L_8)
.L_8:
        /*0004*/ 	.word	0x0000007c


	//----- nvinfo : EIATTR_KPARAM_INFO
	.align		4
.L_9:
        /*0008*/ 	.byte	0x04, 0x17
        /*000a*/ 	.short	(.L_11 - .L_10)
.L_10:
        /*000c*/ 	.word	0x00000000
        /*0010*/ 	.short	0x0006
        /*0012*/ 	.short	0x0030
        /*0014*/ 	.byte	0x00, 0xf0, 0x11, 0x00


	//----- nvinfo : EIATTR_KPARAM_INFO
	.align		4
.L_11:
        /*0018*/ 	.byte	0x04, 0x17
        /*001a*/ 	.short	(.L_13 - .L_12)
.L_12:
        /*001c*/ 	.word	0x00000000
        /*0020*/ 	.short	0x0005
        /*0022*/ 	.short	0x0028
        /*0024*/ 	.byte	0x00, 0xf4, 0x21, 0x00


	//----- nvinfo : EIATTR_KPARAM_INFO
	.align		4
.L_13:
        /*0028*/ 	.byte	0x04, 0x17
        /*002a*/ 	.short	(.L_15 - .L_14)
.L_14:
        /*002c*/ 	.word	0x00000000
        /*0030*/ 	.short	0x0004
        /*0032*/ 	.short	0x0020
        /*0034*/ 	.byte	0x00, 0xf4, 0x21, 0x00


	//----- nvinfo : EIATTR_KPARAM_INFO
	.align		4
.L_15:
        /*0038*/ 	.byte	0x04, 0x17
        /*003a*/ 	.short	(.L_17 - .L_16)
.L_16:
        /*003c*/ 	.word	0x00000000
        /*0040*/ 	.short	0x0003
        /*0042*/ 	.short	0x0018
        /*0044*/ 	.byte	0x00, 0xf4, 0x21, 0x00


	//----- nvinfo : EIATTR_KPARAM_INFO
	.align		4
.L_17:
        /*0048*/ 	.byte	0x04, 0x17
        /*004a*/ 	.short	(.L_19 - .L_18)
.L_18:
        /*004c*/ 	.word	0x00000000
        /*0050*/ 	.short	0x0002
        /*0052*/ 	.short	0x0010
        /*0054*/ 	.byte	0x00, 0xf4, 0x21, 0x00


	//----- nvinfo : EIATTR_KPARAM_INFO
	.align		4
.L_19:
        /*0058*/ 	.byte	0x04, 0x17
        /*005a*/ 	.short	(.L_21 - .L_20)
.L_20:
        /*005c*/ 	.word	0x00000000
        /*0060*/ 	.short	0x0001
        /*0062*/ 	.short	0x0008
        /*0064*/ 	.byte	0x00, 0xf4, 0x21, 0x00


	//----- nvinfo : EIATTR_KPARAM_INFO
	.align		4
.L_21:
        /*0068*/ 	.byte	0x04, 0x17
        /*006a*/ 	.short	(.L_23 - .L_22)
.L_22:
        /*006c*/ 	.word	0x00000000
        /*0070*/ 	.short	0x0000
        /*0072*/ 	.short	0x0000
        /*0074*/ 	.byte	0x00, 0xf4, 0x21, 0x00


	//----- nvinfo : EIATTR_SPARSE_MMA_MASK
	.align		4
.L_23:
        /*0078*/ 	.byte	0x03, 0x50
        /*007a*/ 	.short	0x0000


	//----- nvinfo : EIATTR_MAXREG_COUNT
	.align		4
        /*007c*/ 	.byte	0x03, 0x1b
        /*007e*/ 	.short	0x00ff


	//----- nvinfo : EIATTR_EXIT_INSTR_OFFSETS
	.align		4
        /*0080*/ 	.byte	0x04, 0x1c
        /*0082*/ 	.short	(.L_25 - .L_24)


	//   ....[0]....
.L_24:
        /*0084*/ 	.word	0x00000560


	//   ....[1]....
        /*0088*/ 	.word	0x00000580


	//----- nvinfo : EIATTR_REQNTID
	.align		4
.L_25:
        /*008c*/ 	.byte	0x04, 0x10
        /*008e*/ 	.short	(.L_27 - .L_26)
.L_26:
        /*0090*/ 	.word	0x00000080
        /*0094*/ 	.word	0x00000001
        /*0098*/ 	.word	0x00000001


	//----- nvinfo : EIATTR_CBANK_PARAM_SIZE
	.align		4
.L_27:
        /*009c*/ 	.byte	0x03, 0x19
        /*009e*/ 	.short	0x0034


	//----- nvinfo : EIATTR_PARAM_CBANK
	.align		4
        /*00a0*/ 	.byte	0x04, 0x0a
        /*00a2*/ 	.short	(.L_29 - .L_28)
	.align		4
.L_28:
        /*00a4*/ 	.word	index@(.nv.constant0.triton_poi_fused__unsafe_index_add_mul_sub_4)
        /*00a8*/ 	.short	0x0210
        /*00aa*/ 	.short	0x0034


	//----- nvinfo : EIATTR_SW_WAR
	.align		4
.L_29:
        /*00ac*/ 	.byte	0x04, 0x36
        /*00ae*/ 	.short	(.L_31 - .L_30)
.L_30:
        /*00b0*/ 	.word	0x00000008
.L_31:


//--------------------- .nv.callgraph             --------------------------
	.section	.nv.callgraph,"",@"SHT_CUDA_CALLGRAPH"
	.align	4
	.sectionentsize	8
	.align		4
        /*0000*/ 	.word	0x00000000
	.align		4
        /*0004*/ 	.word	0xffffffff
	.align		4
        /*0008*/ 	.word	0x00000000
	.align		4
        /*000c*/ 	.word	0xfffffffe
	.align		4
        /*0010*/ 	.word	0x00000000
	.align		4
        /*0014*/ 	.word	0xfffffffd
	.align		4
        /*0018*/ 	.word	0x00000000
	.align		4
        /*001c*/ 	.word	0xfffffffc


//--------------------- .text.triton_poi_fused__unsafe_index_add_mul_sub_4 --------------------------
	.section	.text.triton_poi_fused__unsafe_index_add_mul_sub_4,"ax",@progbits
	.align	128
        .global         triton_poi_fused__unsafe_index_add_mul_sub_4
        .type           triton_poi_fused__unsafe_index_add_mul_sub_4,@function
        .size           triton_poi_fused__unsafe_index_add_mul_sub_4,(.L_x_1 - triton_poi_fused__unsafe_index_add_mul_sub_4)
        .other          triton_poi_fused__unsafe_index_add_mul_sub_4,@"STO_CUDA_ENTRY STV_DEFAULT"
triton_poi_fused__unsafe_index_add_mul_sub_4:
.text.triton_poi_fused__unsafe_index_add_mul_sub_4:
[----:B------:R-:W0:Y:S02]  /*0000*/  LDC R1, c[0x0][0x28] ;  /* 0x00000a00ff017b82 */ /* 0x000e240000000800 */
[----:B------:R-:W1:Y:S01]  /*0010*/  S2R R0, SR_TID.X ;  /* 0x0000000000007919 */ /* 0x000e620000002100 */
[----:B------:R-:W2:Y:S01]  /*0020*/  LDC.64 R16, c[0x0][0x210] ;  /* 0x00008400ff107b82 */ /* 0x000ea20000000a00 */
[----:B------:R-:W-:Y:S01]  /*0030*/  CS2R R14, SRZ ;  /* 0x00000000000e7805 */ /* 0x000fe2000001ff00 */
[----:B------:R-:W-:Y:S01]  /*0040*/  ULDC.64 UR4, c[0x0][0x208] ;  /* 0x0000820000047ab9 */ /* 0x000fe20000000a00 */
[----:B------:R-:W3:Y:S05]  /*0050*/  S2R R12, SR_CTAID.X ;  /* 0x00000000000c7919 */ /* 0x000eea0000002500 */
[----:B------:R-:W4:Y:S01]  /*0060*/  LDC.64 R18, c[0x0][0x228] ;  /* 0x00008a00ff127b82 */ /* 0x000f220000000a00 */
[----:B------:R-:W-:-:S02]  /*0070*/  CS2R R8, SRZ ;  /* 0x0000000000087805 */ /* 0x000fc4000001ff00 */
[----:B------:R-:W-:Y:S01]  /*0080*/  CS2R R10, SRZ ;  /* 0x00000000000a7805 */ /* 0x000fe2000001ff00 */
[----:B------:R-:W-:Y:S01]  /*0090*/  ULDC.64 UR6, c[0x0][0x220] ;  /* 0x0000880000067ab9 */ /* 0x000fe20000000a00 */
[----:B-1----:R-:W-:-:S05]  /*00a0*/  IMAD.SHL.U32 R0, R0, 0x2, RZ ;  /* 0x0000000200007824 */ /* 0x002fca00078e00ff */
[----:B------:R-:W-:-:S05]  /*00b0*/  LOP3.LUT R3, R0, 0xfe, RZ, 0xc0, !PT ;  /* 0x000000fe00037812 */ /* 0x000fca00078ec0ff */
[----:B---3--:R-:W-:-:S05]  /*00c0*/  IMAD R0, R12, 0x100, R3 ;  /* 0x000001000c007824 */ /* 0x008fca00078e0203 */
[----:B------:R-:W-:Y:S02]  /*00d0*/  SHF.R.S32.HI R3, RZ, 0x1f, R0 ;  /* 0x0000001fff037819 */ /* 0x000fe40000011400 */
[----:B------:R-:W-:Y:S02]  /*00e0*/  ISETP.GE.AND P0, PT, R0, 0xc0, PT ;  /* 0x000000c00000780c */ /* 0x000fe40003f06270 */
[----:B------:R-:W-:Y:S02]  /*00f0*/  LEA.HI R4, R3, R0, RZ, 0x2 ;  /* 0x0000000003047211 */ /* 0x000fe400078f10ff */
[----:B------:R-:W1:Y:S02]  /*0100*/  LDC.64 R2, c[0x0][0x218] ;  /* 0x00008600ff027b82 */ /* 0x000e640000000a00 */
[----:B------:R-:W-:Y:S02]  /*0110*/  SHF.R.S32.HI R5, RZ, 0x2, R4 ;  /* 0x00000002ff057819 */ /* 0x000fe40000011404 */
[----:B------:R-:W-:-:S02]  /*0120*/  LOP3.LUT R13, R4, 0xfffffffc, RZ, 0xc0, !PT ;  /* 0xfffffffc040d7812 */ /* 0x000fc400078ec0ff */
[----:B------:R-:W-:-:S04]  /*0130*/  LEA.HI R6, R5, R5, RZ, 0x2 ;  /* 0x0000000505067211 */ /* 0x000fc800078f10ff */
[----:B------:R-:W-:-:S05]  /*0140*/  LOP3.LUT R6, R6, 0xfffffffc, RZ, 0xc0, !PT ;  /* 0xfffffffc06067812 */ /* 0x000fca00078ec0ff */
[----:B------:R-:W-:-:S04]  /*0150*/  IMAD.IADD R5, R5, 0x1, -R6 ;  /* 0x0000000105057824 */ /* 0x000fc800078e0a06 */
[----:B--2---:R-:W-:-:S04]  /*0160*/  IMAD.WIDE R16, R5, 0x8, R16 ;  /* 0x0000000805107825 */ /* 0x004fc800078e0210 */
[----:B------:R-:W-:Y:S01]  /*0170*/  IMAD.IADD R13, R0, 0x1, -R13 ;  /* 0x00000001000d7824 */ /* 0x000fe200078e0a0d */
[----:B------:R-:W2:Y:S03]  /*0180*/  @!P0 LDG.E.EL.64 R14, desc[UR4][R16.64] ;  /* 0x00000004100e8981 */ /* 0x000ea6000c2e1b00 */
[----:B-1----:R-:W-:-:S05]  /*0190*/  IMAD.WIDE R2, R13, 0x8, R2 ;  /* 0x000000080d027825 */ /* 0x002fca00078e0202 */
[----:B------:R1:W3:Y:S01]  /*01a0*/  @!P0 LDG.E.EL.128 R8, desc[UR4][R2.64] ;  /* 0x0000000402088981 */ /* 0x0002e2000c2e1d00 */
[----:B------:R-:W-:Y:S02]  /*01b0*/  CS2R R4, SRZ ;  /* 0x0000000000047805 */ /* 0x000fe4000001ff00 */
[----:B------:R-:W-:Y:S01]  /*01c0*/  CS2R R6, SRZ ;  /* 0x0000000000067805 */ /* 0x000fe2000001ff00 */
[----:B----4-:R-:W-:-:S05]  /*01d0*/  IMAD.WIDE R18, R13, 0x8, R18 ;  /* 0x000000080d127825 */ /* 0x010fca00078e0212 */
[----:B------:R4:W5:Y:S01]  /*01e0*/  @!P0 LDG.E.EL.128 R4, desc[UR4][R18.64] ;  /* 0x0000000412048981 */ /* 0x000962000c2e1d00 */
[----:B-1----:R-:W1:Y:S02]  /*01f0*/  LDC.64 R2, c[0x0][0x230] ;  /* 0x00008c00ff027b82 */ /* 0x002e640000000a00 */
[----:B-1----:R-:W-:Y:S01]  /*0200*/  IMAD.WIDE R2, R13, 0x4, R2 ;  /* 0x000000040d027825 */ /* 0x002fe200078e0202 */
[----:B--2---:R-:W-:-:S04]  /*0210*/  SHF.R.U32.HI R21, RZ, 0x1d, R15 ;  /* 0x0000001dff157819 */ /* 0x004fc8000001160f */
[----:B------:R-:W-:-:S04]  /*0220*/  LOP3.LUT R21, R21, 0x4, RZ, 0xc0, !PT ;  /* 0x0000000415157812 */ /* 0x000fc800078ec0ff */
[----:B------:R-:W-:Y:S02]  /*0230*/  IADD3 R21, P1, R14, R21, RZ ;  /* 0x000000150e157210 */ /* 0x000fe40007f3e0ff */
[C---:B---3--:R-:W-:Y:S02]  /*0240*/  LEA R20, P2, R8.reuse, UR6, 0x2 ;  /* 0x0000000608147c11 */ /* 0x048fe4000f8410ff */
[----:B------:R-:W-:Y:S01]  /*0250*/  SHF.R.U32.HI R14, RZ, 0x1b, R9 ;  /* 0x0000001bff0e7819 */ /* 0x000fe20000011609 */
[----:B------:R-:W-:Y:S01]  /*0260*/  IMAD.X R22, RZ, RZ, R15, P1 ;  /* 0x000000ffff167224 */ /* 0x000fe200008e060f */
[----:B------:R-:W-:Y:S01]  /*0270*/  LEA.HI.X R17, R8, UR7, R9, 0x2, P2 ;  /* 0x0000000708117c11 */ /* 0x000fe200090f1409 */
[----:B------:R-:W-:Y:S01]  /*0280*/  IMAD.SHL.U32 R15, R21, 0x10, RZ ;  /* 0x00000010150f7824 */ /* 0x000fe200078e00ff */
[----:B------:R-:W-:Y:S02]  /*0290*/  LEA R16, P1, R10, UR6, 0x2 ;  /* 0x000000060a107c11 */ /* 0x000fe4000f8210ff */
[----:B------:R-:W-:-:S02]  /*02a0*/  SHF.R.U32.HI R8, RZ, 0x1b, R11 ;  /* 0x0000001bff087819 */ /* 0x000fc4000001160b */
[----:B------:R-:W-:Y:S02]  /*02b0*/  LEA.HI.X R9, R10, UR7, R11, 0x2, P1 ;  /* 0x000000070a097c11 */ /* 0x000fe400088f140b */
[----:B------:R-:W-:Y:S02]  /*02c0*/  LOP3.LUT R8, R8, 0x10, RZ, 0xc0, !PT ;  /* 0x0000001008087812 */ /* 0x000fe400078ec0ff */
[----:B----4-:R-:W-:Y:S02]  /*02d0*/  LOP3.LUT R18, R14, 0x10, RZ, 0xc0, !PT ;  /* 0x000000100e127812 */ /* 0x010fe400078ec0ff */
[----:B------:R-:W-:Y:S02]  /*02e0*/  SHF.R.S32.HI R11, RZ, 0x17, R12 ;  /* 0x00000017ff0b7819 */ /* 0x000fe4000001140c */
[----:B------:R-:W-:Y:S02]  /*02f0*/  IADD3 R8, P2, P1, R15, R16, R8 ;  /* 0x000000100f087210 */ /* 0x000fe4000795e008 */
[----:B-----5:R-:W-:-:S02]  /*0300*/  LEA R19, P5, R4, UR6, 0x2 ;  /* 0x0000000604137c11 */ /* 0x020fc4000f8a10ff */
[----:B------:R-:W-:Y:S02]  /*0310*/  IADD3 R10, P3, P4, R15, R20, R18 ;  /* 0x000000140f0a7210 */ /* 0x000fe40007c7e012 */
[----:B------:R-:W-:Y:S02]  /*0320*/  SGXT R11, R11, 0x1 ;  /* 0x000000010b0b781a */ /* 0x000fe40000000200 */
[----:B------:R-:W-:Y:S02]  /*0330*/  LEA R16, P6, R6, UR6, 0x2 ;  /* 0x0000000606107c11 */ /* 0x000fe4000f8c10ff */
[----:B------:R-:W-:Y:S02]  /*0340*/  SHF.R.U32.HI R18, RZ, 0x1b, R5 ;  /* 0x0000001bff127819 */ /* 0x000fe40000011605 */
[----:B------:R-:W-:Y:S02]  /*0350*/  SHF.R.U32.HI R12, RZ, 0x1b, R7 ;  /* 0x0000001bff0c7819 */ /* 0x000fe40000011607 */
[----:B------:R-:W-:-:S02]  /*0360*/  SHF.L.U64.HI R14, R21, 0x4, R22 ;  /* 0x00000004150e7819 */ /* 0x000fc40000010216 */
[----:B------:R-:W-:Y:S02]  /*0370*/  LEA.HI.X R5, R4, UR7, R5, 0x2, P5 ;  /* 0x0000000704057c11 */ /* 0x000fe4000a8f1405 */
[----:B------:R-:W-:Y:S02]  /*0380*/  LEA.HI.X R7, R6, UR7, R7, 0x2, P6 ;  /* 0x0000000706077c11 */ /* 0x000fe4000b0f1407 */
[----:B------:R-:W-:Y:S02]  /*0390*/  LEA.HI R4, R11, R0, RZ, 0x4 ;  /* 0x000000000b047211 */ /* 0x000fe400078f20ff */
[----:B------:R-:W-:Y:S02]  /*03a0*/  LOP3.LUT R18, R18, 0x10, RZ, 0xc0, !PT ;  /* 0x0000001012127812 */ /* 0x000fe400078ec0ff */
[----:B------:R-:W-:Y:S02]  /*03b0*/  LOP3.LUT R6, R12, 0x10, RZ, 0xc0, !PT ;  /* 0x000000100c067812 */ /* 0x000fe400078ec0ff */
[----:B------:R-:W-:-:S02]  /*03c0*/  IADD3.X R11, R14, R17, RZ, P3, P4 ;  /* 0x000000110e0b7210 */ /* 0x000fc40001fe84ff */
[----:B------:R-:W-:Y:S02]  /*03d0*/  LOP3.LUT R17, R4, 0xfffffff0, RZ, 0xc0, !PT ;  /* 0xfffffff004117812 */ /* 0x000fe400078ec0ff */
[C---:B------:R-:W-:Y:S02]  /*03e0*/  IADD3 R4, P3, P4, R15.reuse, R19, R18 ;  /* 0x000000130f047210 */ /* 0x040fe40007c7e012 */
[----:B------:R-:W-:Y:S01]  /*03f0*/  IADD3 R6, P5, P6, R15, R16, R6 ;  /* 0x000000100f067210 */ /* 0x000fe20007ebe006 */
[----:B------:R-:W-:Y:S01]  /*0400*/  IMAD.MOV.U32 R15, RZ, RZ, RZ ;  /* 0x000000ffff0f7224 */ /* 0x000fe200078e00ff */
[C---:B------:R-:W-:Y:S01]  /*0410*/  IADD3.X R9, R14.reuse, R9, RZ, P2, P1 ;  /* 0x000000090e097210 */ /* 0x040fe200017e24ff */
[C---:B------:R-:W-:Y:S01]  /*0420*/  IMAD.WIDE R10, R17.reuse, 0x4, R10 ;  /* 0x00000004110a7825 */ /* 0x040fe200078e020a */
[C---:B------:R-:W-:Y:S02]  /*0430*/  IADD3.X R5, R14.reuse, R5, RZ, P3, P4 ;  /* 0x000000050e057210 */ /* 0x040fe40001fe84ff */
[----:B------:R-:W-:Y:S01]  /*0440*/  IADD3.X R7, R14, R7, RZ, P5, P6 ;  /* 0x000000070e077210 */ /* 0x000fe20002fec4ff */
[----:B------:R-:W-:Y:S01]  /*0450*/  IMAD.MOV.U32 R14, RZ, RZ, RZ ;  /* 0x000000ffff0e7224 */ /* 0x000fe200078e00ff */
[----:B------:R-:W-:Y:S01]  /*0460*/  CS2R R18, SRZ ;  /* 0x0000000000127805 */ /* 0x000fe2000001ff00 */
[C---:B------:R-:W-:Y:S01]  /*0470*/  IMAD.WIDE R8, R17.reuse, 0x4, R8 ;  /* 0x0000000411087825 */ /* 0x040fe200078e0208 */
[----:B------:R-:W2:Y:S03]  /*0480*/  @!P0 LDG.E.EL R15, desc[UR4][R10.64] ;  /* 0x000000040a0f8981 */ /* 0x000ea6000c2e1900 */
[C---:B------:R-:W-:Y:S01]  /*0490*/  IMAD.WIDE R12, R17.reuse, 0x4, R4 ;  /* 0x00000004110c7825 */ /* 0x040fe200078e0204 */
[----:B------:R-:W3:Y:S01]  /*04a0*/  @!P0 LDG.E.EL R14, desc[UR4][R8.64] ;  /* 0x00000004080e8981 */ /* 0x000ee2000c2e1900 */
[----:B------:R-:W1:Y:S02]  /*04b0*/  LDC.64 R4, c[0x0][0x238] ;  /* 0x00008e00ff047b82 */ /* 0x000e640000000a00 */
[----:B------:R-:W-:Y:S01]  /*04c0*/  IMAD.WIDE R6, R17, 0x4, R6 ;  /* 0x0000000411067825 */ /* 0x000fe200078e0206 */
[----:B------:R-:W-:Y:S01]  /*04d0*/  CS2R R16, SRZ ;  /* 0x0000000000107805 */ /* 0x000fe2000001ff00 */
[----:B------:R-:W2:Y:S04]  /*04e0*/  @!P0 LDG.E.EL R18, desc[UR4][R12.64] ;  /* 0x000000040c128981 */ /* 0x000ea8000c2e1900 */
[----:B------:R-:W3:Y:S04]  /*04f0*/  @!P0 LDG.E.EL R19, desc[UR4][R6.64] ;  /* 0x0000000406138981 */ /* 0x000ee8000c2e1900 */
[----:B------:R-:W4:Y:S01]  /*0500*/  @!P0 LDG.E.EL.64 R16, desc[UR4][R2.64] ;  /* 0x0000000402108981 */ /* 0x000f22000c2e1b00 */
[----:B-1----:R-:W-:-:S04]  /*0510*/  IMAD.WIDE R4, R0, 0x4, R4 ;  /* 0x0000000400047825 */ /* 0x002fc800078e0204 */
[----:B--2---:R-:W-:Y:S01]  /*0520*/  FADD R18, R18, -R15 ;  /* 0x8000000f12127221 */ /* 0x004fe20000000000 */
[----:B---3--:R-:W-:-:S03]  /*0530*/  FADD R19, R19, -R14 ;  /* 0x8000000e13137221 */ /* 0x008fc60000000000 */
[----:B----4-:R-:W-:Y:S01]  /*0540*/  FFMA R16, R18, R16, R15 ;  /* 0x0000001012107223 */ /* 0x010fe2000000000f */
[----:B------:R-:W-:Y:S01]  /*0550*/  FFMA R17, R19, R17, R14 ;  /* 0x0000001113117223 */ /* 0x000fe2000000000e */
[----:B------:R-:W-:Y:S06]  /*0560*/  @P0 EXIT ;  /* 0x000000000000094d */ /* 0x000fec0003800000 */
[----:B------:R-:W-:Y:S01]  /*0570*/  STG.E.64 desc[UR4][R4.64], R16 ;  /* 0x0000001004007986 */ /* 0x000fe2000c101b04 */
[----:B------:R-:W-:Y:S05]  /*0580*/  EXIT ;  /* 0x000000000000794d */ /* 0x000fea0003800000 */
.L_x_0:
[----:B------:R-:W-:-:S00]  /*0590*/  BRA `(.L_x_0) ;  /* 0xfffffffc00fc7947 */ /* 0x000fc0000383ffff */
[----:B------:R-:W-:-:S00]  /*05a0*/  NOP ;  /* 0x0000000000007918 */ /* 0x000fc00000000000 */
        /* <DEDUP_REMOVED lines=13> */
.L_x_1:


//--------------------- .nv.constant0.triton_poi_fused__unsafe_index_add_mul_sub_4 --------------------------
	.section	.nv.constant0.triton_poi_fused__unsafe_index_add_mul_sub_4,"a",@progbits
	.sectionflags	@""
	.align	4
.nv.constant0.triton_poi_fused__unsafe_index_add_mul_sub_4:
	.zero		580
